//
// Generated by NVIDIA NVVM Compiler
//
// Compiler Build ID: CL-36424714
// Cuda compilation tools, release 13.0, V13.0.88
// Based on NVVM 20.0.0
//

.version 9.0
.target sm_100
.address_size 64

	// .globl	_ZN11chainer_trt8internal17float2half_kernelEPKfP6__halfi

.visible .entry _ZN11chainer_trt8internal17float2half_kernelEPKfP6__halfi(
	.param .u64 .ptr .align 1 _ZN11chainer_trt8internal17float2half_kernelEPKfP6__halfi_param_0,
	.param .u64 .ptr .align 1 _ZN11chainer_trt8internal17float2half_kernelEPKfP6__halfi_param_1,
	.param .u32 _ZN11chainer_trt8internal17float2half_kernelEPKfP6__halfi_param_2
)
{
	.reg .pred 	%p<2>;
	.reg .b16 	%rs<2>;
	.reg .b32 	%r<6>;
	.reg .b32 	%f<2>;
	.reg .b64 	%rd<9>;

	ld.param.u64 	%rd1, [_ZN11chainer_trt8internal17float2half_kernelEPKfP6__halfi_param_0];
	ld.param.u64 	%rd2, [_ZN11chainer_trt8internal17float2half_kernelEPKfP6__halfi_param_1];
	ld.param.u32 	%r2, [_ZN11chainer_trt8internal17float2half_kernelEPKfP6__halfi_param_2];
	mov.u32 	%r3, %ctaid.x;
	mov.u32 	%r4, %ntid.x;
	mov.u32 	%r5, %tid.x;
	mad.lo.s32 	%r1, %r3, %r4, %r5;
	setp.le.u32 	%p1, %r2, %r1;
	@%p1 bra 	$L__BB0_2;
	cvta.to.global.u64 	%rd3, %rd1;
	cvta.to.global.u64 	%rd4, %rd2;
	mul.wide.u32 	%rd5, %r1, 4;
	add.s64 	%rd6, %rd3, %rd5;
	ld.global.f32 	%f1, [%rd6];
	// begin inline asm
	{  cvt.rn.f16.f32 %rs1, %f1;}

	// end inline asm
	mul.wide.u32 	%rd7, %r1, 2;
	add.s64 	%rd8, %rd4, %rd7;
	st.global.u16 	[%rd8], %rs1;
$L__BB0_2:
	ret;

}
	// .globl	_ZN11chainer_trt8internal17half2float_kernelEPK6__halfPfi
.visible .entry _ZN11chainer_trt8internal17half2float_kernelEPK6__halfPfi(
	.param .u64 .ptr .align 1 _ZN11chainer_trt8internal17half2float_kernelEPK6__halfPfi_param_0,
	.param .u64 .ptr .align 1 _ZN11chainer_trt8internal17half2float_kernelEPK6__halfPfi_param_1,
	.param .u32 _ZN11chainer_trt8internal17half2float_kernelEPK6__halfPfi_param_2
)
{
	.reg .pred 	%p<2>;
	.reg .b16 	%rs<4>;
	.reg .b32 	%r<6>;
	.reg .b32 	%f<4>;
	.reg .b64 	%rd<9>;

	ld.param.u64 	%rd1, [_ZN11chainer_trt8internal17half2float_kernelEPK6__halfPfi_param_0];
	ld.param.u64 	%rd2, [_ZN11chainer_trt8internal17half2float_kernelEPK6__halfPfi_param_1];
	ld.param.u32 	%r2, [_ZN11chainer_trt8internal17half2float_kernelEPK6__halfPfi_param_2];
	mov.u32 	%r3, %ctaid.x;
	mov.u32 	%r4, %ntid.x;
	mov.u32 	%r5, %tid.x;
	mad.lo.s32 	%r1, %r3, %r4, %r5;
	setp.le.u32 	%p1, %r2, %r1;
	@%p1 bra 	$L__BB1_2;
	cvta.to.global.u64 	%rd3, %rd1;
	cvta.to.global.u64 	%rd4, %rd2;
	mul.wide.u32 	%rd5, %r1, 2;
	add.s64 	%rd6, %rd3, %rd5;
	ld.global.u16 	%rs1, [%rd6];
	// begin inline asm
	{  cvt.f32.f16 %f1, %rs1;}

	// end inline asm
	// begin inline asm
	{  cvt.rn.f16.f32 %rs2, %f1;}

	// end inline asm
	// begin inline asm
	{  cvt.f32.f16 %f3, %rs2;}

	// end inline asm
	mul.wide.u32 	%rd7, %r1, 4;
	add.s64 	%rd8, %rd4, %rd7;
	st.global.f32 	[%rd8], %f3;
$L__BB1_2:
	ret;

}


// ===== COMPILED SASS (sm_100) =====

	.target	sm_100

	.elftype	@"ET_EXEC"


//--------------------- .note.nv.tkinfo           --------------------------
	.section	.note.nv.tkinfo,"",@"SHT_NOTE"
	.sectionflags	@"SHF_NOTE_NV_TKINFO"
	.tkinfo
        /*0018*/ 	.word	0x00000002
        /*0030*/ 	.string	""
        /*0030*/ 	.string	"ptxas"
        /*0030*/ 	.string	"Cuda compilation tools, release 13.0, V13.0.88"
        /*0030*/ 	.string	"Build cuda_13.0.r13.0/compiler.36424714_0"
        /*0030*/ 	.string	"-arch sm_100 -m 64 "



//--------------------- .note.nv.cuinfo           --------------------------
	.section	.note.nv.cuinfo,"",@"SHT_NOTE"
	.sectionflags	@"SHF_NOTE_NV_CUINFO"
        /*0018*/ 	.short	0x0002
        /*001a*/ 	.short	0x0064
        /*001c*/ 	.short	0x0082
	.zero		2


//--------------------- .nv.info                  --------------------------
	.section	.nv.info,"",@"SHT_CUDA_INFO"
	.align	4


	//----- nvinfo : EIATTR_REGCOUNT
	.align		4
        /*0000*/ 	.byte	0x04, 0x2f
        /*0002*/ 	.short	(.L_1 - .L_0)
	.align		4
.L_0:
        /*0004*/ 	.word	index@(_ZN11chainer_trt8internal17float2half_kernelEPKfP6__halfi)
        /*0008*/ 	.word	0x0000000a


	//----- nvinfo : EIATTR_FRAME_SIZE
	.align		4
.L_1:
        /*000c*/ 	.byte	0x04, 0x11
        /*000e*/ 	.short	(.L_3 - .L_2)
	.align		4
.L_2:
        /*0010*/ 	.word	index@(_ZN11chainer_trt8internal17float2half_kernelEPKfP6__halfi)
        /*0014*/ 	.word	0x00000000


	//----- nvinfo : EIATTR_REGCOUNT
	.align		4
.L_3:
        /*0018*/ 	.byte	0x04, 0x2f
        /*001a*/ 	.short	(.L_5 - .L_4)
	.align		4
.L_4:
        /*001c*/ 	.word	index@(_ZN11chainer_trt8internal17half2float_kernelEPK6__halfPfi)
        /*0020*/ 	.word	0x0000000a


	//----- nvinfo : EIATTR_FRAME_SIZE
	.align		4
.L_5:
        /*0024*/ 	.byte	0x04, 0x11
        /*0026*/ 	.short	(.L_7 - .L_6)
	.align		4
.L_6:
        /*0028*/ 	.word	index@(_ZN11chainer_trt8internal17half2float_kernelEPK6__halfPfi)
        /*002c*/ 	.word	0x00000000


	//----- nvinfo : EIATTR_MIN_STACK_SIZE
	.align		4
.L_7:
        /*0030*/ 	.byte	0x04, 0x12
        /*0032*/ 	.short	(.L_9 - .L_8)
	.align		4
.L_8:
        /*0034*/ 	.word	index@(_ZN11chainer_trt8internal17half2float_kernelEPK6__halfPfi)
        /*0038*/ 	.word	0x00000000


	//----- nvinfo : EIATTR_MIN_STACK_SIZE
	.align		4
.L_9:
        /*003c*/ 	.byte	0x04, 0x12
        /*003e*/ 	.short	(.L_11 - .L_10)
	.align		4
.L_10:
        /*0040*/ 	.word	index@(_ZN11chainer_trt8internal17float2half_kernelEPKfP6__halfi)
        /*0044*/ 	.word	0x00000000
.L_11:


//--------------------- .nv.compat                --------------------------
	.section	.nv.compat,"",@"SHT_CUDA_COMPAT_INFO"
	.align	4
        /*0000*/ 	.byte	0x02, 0x09, 0x00, 0x00, 0x02, 0x02, 0x01, 0x00, 0x02, 0x05, 0x05, 0x00, 0x03, 0x07, 0x01, 0x01
        /*0010*/ 	.byte	0x02, 0x03, 0x00, 0x00, 0x02, 0x06, 0x01, 0x00, 0x04, 0x0b, 0x08, 0x00, 0x09, 0x00, 0x00, 0x00
        /*0020*/ 	.byte	0x00, 0x00, 0x00, 0x00


//--------------------- .nv.info._ZN11chainer_trt8internal17half2float_kernelEPK6__halfPfi --------------------------
	.section	.nv.info._ZN11chainer_trt8internal17half2float_kernelEPK6__halfPfi,"",@"SHT_CUDA_INFO"
	.sectionflags	@""
	.align	4


	//----- nvinfo : EIATTR_CUDA_API_VERSION
	.align		4
        /*0000*/ 	.byte	0x04, 0x37
        /*0002*/ 	.short	(.L_13 - .L_12)
.L_12:
        /*0004*/ 	.word	0x00000082


	//----- nvinfo : EIATTR_KPARAM_INFO
	.align		4
.L_13:
        /*0008*/ 	.byte	0x04, 0x17
        /*000a*/ 	.short	(.L_15 - .L_14)
.L_14:
        /*000c*/ 	.word	0x00000000
        /*0010*/ 	.short	0x0002
        /*0012*/ 	.short	0x0010
        /*0014*/ 	.byte	0x00, 0xf0, 0x11, 0x00


	//----- nvinfo : EIATTR_KPARAM_INFO
	.align		4
.L_15:
        /*0018*/ 	.byte	0x04, 0x17
        /*001a*/ 	.short	(.L_17 - .L_16)
.L_16:
        /*001c*/ 	.word	0x00000000
        /*0020*/ 	.short	0x0001
        /*0022*/ 	.short	0x0008
        /*0024*/ 	.byte	0x00, 0xf5, 0x21, 0x00


	//----- nvinfo : EIATTR_KPARAM_INFO
	.align		4
.L_17:
        /*0028*/ 	.byte	0x04, 0x17
        /*002a*/ 	.short	(.L_19 - .L_18)
.L_18:
        /*002c*/ 	.word	0x00000000
        /*0030*/ 	.short	0x0000
        /*0032*/ 	.short	0x0000
        /*0034*/ 	.byte	0x00, 0xf5, 0x21, 0x00


	//----- nvinfo : EIATTR_SPARSE_MMA_MASK
	.align		4
.L_19:
        /*0038*/ 	.byte	0x03, 0x50
        /*003a*/ 	.short	0x0000


	//----- nvinfo : EIATTR_MAXREG_COUNT
	.align		4
        /*003c*/ 	.byte	0x03, 0x1b
        /*003e*/ 	.short	0x00ff


	//----- nvinfo : EIATTR_MERCURY_ISA_VERSION
	.align		4
        /*0040*/ 	.byte	0x03, 0x5f
        /*0042*/ 	.short	0x0101


	//----- nvinfo : EIATTR_VRC_CTA_INIT_COUNT
	.align		4
        /*0044*/ 	.byte	0x02, 0x4a
	.zero		1
	.zero		1


	//----- nvinfo : EIATTR_EXIT_INSTR_OFFSETS
	.align		4
        /*0048*/ 	.byte	0x04, 0x1c
        /*004a*/ 	.short	(.L_21 - .L_20)


	//   ....[0]....
.L_20:
        /*004c*/ 	.word	0x00000070


	//   ....[1]....
        /*0050*/ 	.word	0x00000120


	//----- nvinfo : EIATTR_CBANK_PARAM_SIZE
	.align		4
.L_21:
        /*0054*/ 	.byte	0x03, 0x19
        /*0056*/ 	.short	0x0014


	//----- nvinfo : EIATTR_PARAM_CBANK
	.align		4
        /*0058*/ 	.byte	0x04, 0x0a
        /*005a*/ 	.short	(.L_23 - .L_22)
	.align		4
.L_22:
        /*005c*/ 	.word	index@(.nv.constant0._ZN11chainer_trt8internal17half2float_kernelEPK6__halfPfi)
        /*0060*/ 	.short	0x0380
        /*0062*/ 	.short	0x0014


	//----- nvinfo : EIATTR_SW_WAR
	.align		4
.L_23:
        /*0064*/ 	.byte	0x04, 0x36
        /*0066*/ 	.short	(.L_25 - .L_24)
.L_24:
        /*0068*/ 	.word	0x00000008
.L_25:


//--------------------- .nv.info._ZN11chainer_trt8internal17float2half_kernelEPKfP6__halfi --------------------------
	.section	.nv.info._ZN11chainer_trt8internal17float2half_kernelEPKfP6__halfi,"",@"SHT_CUDA_INFO"
	.sectionflags	@""
	.align	4


	//----- nvinfo : EIATTR_CUDA_API_VERSION
	.align		4
        /*0000*/ 	.byte	0x04, 0x37
        /*0002*/ 	.short	(.L_27 - .L_26)
.L_26:
        /*0004*/ 	.word	0x00000082


	//----- nvinfo : EIATTR_KPARAM_INFO
	.align		4
.L_27:
        /*0008*/ 	.byte	0x04, 0x17
        /*000a*/ 	.short	(.L_29 - .L_28)
.L_28:
        /*000c*/ 	.word	0x00000000
        /*0010*/ 	.short	0x0002
        /*0012*/ 	.short	0x0010
        /*0014*/ 	.byte	0x00, 0xf0, 0x11, 0x00


	//----- nvinfo : EIATTR_KPARAM_INFO
	.align		4
.L_29:
        /*0018*/ 	.byte	0x04, 0x17
        /*001a*/ 	.short	(.L_31 - .L_30)
.L_30:
        /*001c*/ 	.word	0x00000000
        /*0020*/ 	.short	0x0001
        /*0022*/ 	.short	0x0008
        /*0024*/ 	.byte	0x00, 0xf5, 0x21, 0x00


	//----- nvinfo : EIATTR_KPARAM_INFO
	.align		4
.L_31:
        /*0028*/ 	.byte	0x04, 0x17
        /*002a*/ 	.short	(.L_33 - .L_32)
.L_32:
        /*002c*/ 	.word	0x00000000
        /*0030*/ 	.short	0x0000
        /*0032*/ 	.short	0x0000
        /*0034*/ 	.byte	0x00, 0xf5, 0x21, 0x00


	//----- nvinfo : EIATTR_SPARSE_MMA_MASK
	.align		4
.L_33:
        /*0038*/ 	.byte	0x03, 0x50
        /*003a*/ 	.short	0x0000


	//----- nvinfo : EIATTR_MAXREG_COUNT
	.align		4
        /*003c*/ 	.byte	0x03, 0x1b
        /*003e*/ 	.short	0x00ff


	//----- nvinfo : EIATTR_MERCURY_ISA_VERSION
	.align		4
        /*0040*/ 	.byte	0x03, 0x5f
        /*0042*/ 	.short	0x0101


	//----- nvinfo : EIATTR_VRC_CTA_INIT_COUNT
	.align		4
        /*0044*/ 	.byte	0x02, 0x4a
	.zero		1
	.zero		1


	//----- nvinfo : EIATTR_EXIT_INSTR_OFFSETS
	.align		4
        /*0048*/ 	.byte	0x04, 0x1c
        /*004a*/ 	.short	(.L_35 - .L_34)


	//   ....[0]....
.L_34:
        /*004c*/ 	.word	0x00000070


	//   ....[1]....
        /*0050*/ 	.word	0x00000100


	//----- nvinfo : EIATTR_CBANK_PARAM_SIZE
	.align		4
.L_35:
        /*0054*/ 	.byte	0x03, 0x19
        /*0056*/ 	.short	0x0014


	//----- nvinfo : EIATTR_PARAM_CBANK
	.align		4
        /*0058*/ 	.byte	0x04, 0x0a
        /*005a*/ 	.short	(.L_37 - .L_36)
	.align		4
.L_36:
        /*005c*/ 	.word	index@(.nv.constant0._ZN11chainer_trt8internal17float2half_kernelEPKfP6__halfi)
        /*0060*/ 	.short	0x0380
        /*0062*/ 	.short	0x0014


	//----- nvinfo : EIATTR_SW_WAR
	.align		4
.L_37:
        /*0064*/ 	.byte	0x04, 0x36
        /*0066*/ 	.short	(.L_39 - .L_38)
.L_38:
        /*0068*/ 	.word	0x00000008
.L_39:


//--------------------- .nv.callgraph             --------------------------
	.section	.nv.callgraph,"",@"SHT_CUDA_CALLGRAPH"
	.align	4
	.sectionentsize	8
	.align		4
        /*0000*/ 	.word	0x00000000
	.align		4
        /*0004*/ 	.word	0xffffffff
	.align		4
        /*0008*/ 	.word	0x00000000
	.align		4
        /*000c*/ 	.word	0xfffffffe
	.align		4
        /*0010*/ 	.word	0x00000000
	.align		4
        /*0014*/ 	.word	0xfffffffd
	.align		4
        /*0018*/ 	.word	0x00000000
	.align		4
        /*001c*/ 	.word	0xfffffffc


//--------------------- .text._ZN11chainer_trt8internal17half2float_kernelEPK6__halfPfi --------------------------
	.section	.text._ZN11chainer_trt8internal17half2float_kernelEPK6__halfPfi,"ax",@progbits
	.align	128
        .global         _ZN11chainer_trt8internal17half2float_kernelEPK6__halfPfi
        .type           _ZN11chainer_trt8internal17half2float_kernelEPK6__halfPfi,@function
        .size           _ZN11chainer_trt8internal17half2float_kernelEPK6__halfPfi,(.L_x_2 - _ZN11chainer_trt8internal17half2float_kernelEPK6__halfPfi)
        .other          _ZN11chainer_trt8internal17half2float_kernelEPK6__halfPfi,@"STO_CUDA_ENTRY STV_DEFAULT"
_ZN11chainer_trt8internal17half2float_kernelEPK6__halfPfi:
.text._ZN11chainer_trt8internal17half2float_kernelEPK6__halfPfi:
[----:B------:R-:W-:Y:S01]  /*0000*/  LDC R1, c[0x0][0x37c] ;  /* 0x0000df00ff017b82 */ /* 0x000fe20000000800 */
[----:B------:R-:W0:Y:S07]  /*0010*/  S2R R0, SR_TID.X ;  /* 0x0000000000007919 */ /* 0x000e2e0000002100 */
[----:B------:R-:W0:Y:S01]  /*0020*/  S2UR UR4, SR_CTAID.X ;  /* 0x00000000000479c3 */ /* 0x000e220000002500 */
[----:B------:R-:W1:Y:S07]  /*0030*/  LDCU UR5, c[0x0][0x390] ;  /* 0x00007200ff0577ac */ /* 0x000e6e0008000800 */
[----:B------:R-:W0:Y:S02]  /*0040*/  LDC R7, c[0x0][0x360] ;  /* 0x0000d800ff077b82 */ /* 0x000e240000000800 */
[----:B0-----:R-:W-:-:S05]  /*0050*/  IMAD R7, R7, UR4, R0 ;  /* 0x0000000407077c24 */ /* 0x001fca000f8e0200 */
[----:B-1----:R-:W-:-:S13]  /*0060*/  ISETP.GE.U32.AND P0, PT, R7, UR5, PT ;  /* 0x0000000507007c0c */ /* 0x002fda000bf06070 */
[----:B------:R-:W-:Y:S05]  /*0070*/  @P0 EXIT ;  /* 0x000000000000094d */ /* 0x000fea0003800000 */
[----:B------:R-:W0:Y:S01]  /*0080*/  LDC.64 R2, c[0x0][0x380] ;  /* 0x0000e000ff027b82 */ /* 0x000e220000000a00 */
[----:B------:R-:W1:Y:S07]  /*0090*/  LDCU.64 UR4, c[0x0][0x358] ;  /* 0x00006b00ff0477ac */ /* 0x000e6e0008000a00 */
[----:B------:R-:W2:Y:S01]  /*00a0*/  LDC.64 R4, c[0x0][0x388] ;  /* 0x0000e200ff047b82 */ /* 0x000ea20000000a00 */
[----:B0-----:R-:W-:-:S06]  /*00b0*/  IMAD.WIDE.U32 R2, R7, 0x2, R2 ;  /* 0x0000000207027825 */ /* 0x001fcc00078e0002 */
[----:B-1----:R-:W3:Y:S01]  /*00c0*/  LDG.E.U16 R2, desc[UR4][R2.64] ;  /* 0x0000000402027981 */ /* 0x002ee2000c1e1500 */
[----:B--2---:R-:W-:-:S04]  /*00d0*/  IMAD.WIDE.U32 R4, R7, 0x4, R4 ;  /* 0x0000000407047825 */ /* 0x004fc800078e0004 */
[----:B---3--:R-:W-:-:S05]  /*00e0*/  HADD2.F32 R0, -RZ, R2.H0_H0 ;  /* 0x20000002ff007230 */ /* 0x008fca0000004100 */
[----:B------:R-:W-:-:S05]  /*00f0*/  F2FP.F16.F32.PACK_AB R0, RZ, R0 ;  /* 0x00000000ff00723e */ /* 0x000fca00000000ff */
[----:B------:R-:W-:-:S05]  /*0100*/  HADD2.F32 R7, -RZ, R0.H0_H0 ;  /* 0x20000000ff077230 */ /* 0x000fca0000004100 */
[----:B------:R-:W-:Y:S01]  /*0110*/  STG.E desc[UR4][R4.64], R7 ;  /* 0x0000000704007986 */ /* 0x000fe2000c101904 */
[----:B------:R-:W-:Y:S05]  /*0120*/  EXIT ;  /* 0x000000000000794d */ /* 0x000fea0003800000 */
.L_x_0:
[----:B------:R-:W-:-:S00]  /*0130*/  BRA `(.L_x_0) ;  /* 0xfffffffc00fc7947 */ /* 0x000fc0000383ffff */
[----:B------:R-:W-:-:S00]  /*0140*/  NOP ;  /* 0x0000000000007918 */ /* 0x000fc00000000000 */
        /* <DEDUP_REMOVED lines=11> */
.L_x_2:


//--------------------- .text._ZN11chainer_trt8internal17float2half_kernelEPKfP6__halfi --------------------------
	.section	.text._ZN11chainer_trt8internal17float2half_kernelEPKfP6__halfi,"ax",@progbits
	.align	128
        .global         _ZN11chainer_trt8internal17float2half_kernelEPKfP6__halfi
        .type           _ZN11chainer_trt8internal17float2half_kernelEPKfP6__halfi,@function
        .size           _ZN11chainer_trt8internal17float2half_kernelEPKfP6__halfi,(.L_x_3 - _ZN11chainer_trt8internal17float2half_kernelEPKfP6__halfi)
        .other          _ZN11chainer_trt8internal17float2half_kernelEPKfP6__halfi,@"STO_CUDA_ENTRY STV_DEFAULT"
_ZN11chainer_trt8internal17float2half_kernelEPKfP6__halfi:
.text._ZN11chainer_trt8internal17float2half_kernelEPKfP6__halfi:
        /* <DEDUP_REMOVED lines=12> */
[----:B-1----:R-:W3:Y:S01]  /*00c0*/  LDG.E R2, desc[UR4][R2.64] ;  /* 0x0000000402027981 */ /* 0x002ee2000c1e1900 */
[----:B--2---:R-:W-:Y:S01]  /*00d0*/  IMAD.WIDE.U32 R4, R7, 0x2, R4 ;  /* 0x0000000207047825 */ /* 0x004fe200078e0004 */
[----:B---3--:R-:W-:-:S05]  /*00e0*/  F2FP.F16.F32.PACK_AB R0, RZ, R2 ;  /* 0x00000002ff00723e */ /* 0x008fca00000000ff */
[----:B------:R-:W-:Y:S01]  /*00f0*/  STG.E.U16 desc[UR4][R4.64], R0 ;  /* 0x0000000004007986 */ /* 0x000fe2000c101504 */
[----:B------:R-:W-:Y:S05]  /*0100*/  EXIT ;  /* 0x000000000000794d */ /* 0x000fea0003800000 */
.L_x_1:
        /* <DEDUP_REMOVED lines=15> */
.L_x_3:


//--------------------- .nv.shared.reserved.0     --------------------------
	.section	.nv.shared.reserved.0,"aw",@nobits
	.weak		__nv_reservedSMEM_offset_0_alias
	.size		__nv_reservedSMEM_offset_0_alias, 0, 64
	.other		__nv_reservedSMEM_offset_0_alias,@"STO_CUDA_RESERVED_SHARED STV_DEFAULT"
__nv_reservedSMEM_offset_0_alias:
	.zero		0
	.zero		64


//--------------------- .nv.constant0._ZN11chainer_trt8internal17half2float_kernelEPK6__halfPfi --------------------------
	.section	.nv.constant0._ZN11chainer_trt8internal17half2float_kernelEPK6__halfPfi,"a",@progbits
	.sectionflags	@""
	.align	4
.nv.constant0._ZN11chainer_trt8internal17half2float_kernelEPK6__halfPfi:
	.zero		916


//--------------------- .nv.constant0._ZN11chainer_trt8internal17float2half_kernelEPKfP6__halfi --------------------------
	.section	.nv.constant0._ZN11chainer_trt8internal17float2half_kernelEPKfP6__halfi,"a",@progbits
	.sectionflags	@""
	.align	4
.nv.constant0._ZN11chainer_trt8internal17float2half_kernelEPKfP6__halfi:
	.zero		916


//--------------------- SYMBOLS --------------------------

	.type		.nv.reservedSmem.offset0,@object
	.size		.nv.reservedSmem.offset0,0x4
